//
// Generated by NVIDIA NVVM Compiler
//
// Compiler Build ID: CL-36424714
// Cuda compilation tools, release 13.0, V13.0.88
// Based on NVVM 20.0.0
//

.version 9.0
.target sm_100
.address_size 64

	// .globl	_Z17stochastic_kernelPKfPfS1_ii

.visible .entry _Z17stochastic_kernelPKfPfS1_ii(
	.param .u64 .ptr .align 1 _Z17stochastic_kernelPKfPfS1_ii_param_0,
	.param .u64 .ptr .align 1 _Z17stochastic_kernelPKfPfS1_ii_param_1,
	.param .u64 .ptr .align 1 _Z17stochastic_kernelPKfPfS1_ii_param_2,
	.param .u32 _Z17stochastic_kernelPKfPfS1_ii_param_3,
	.param .u32 _Z17stochastic_kernelPKfPfS1_ii_param_4
)
{
	.reg .pred 	%p<45>;
	.reg .b32 	%r<38>;
	.reg .b32 	%f<92>;
	.reg .b64 	%rd<29>;

	ld.param.u64 	%rd6, [_Z17stochastic_kernelPKfPfS1_ii_param_0];
	ld.param.u64 	%rd7, [_Z17stochastic_kernelPKfPfS1_ii_param_1];
	ld.param.u64 	%rd8, [_Z17stochastic_kernelPKfPfS1_ii_param_2];
	ld.param.u32 	%r19, [_Z17stochastic_kernelPKfPfS1_ii_param_3];
	ld.param.u32 	%r18, [_Z17stochastic_kernelPKfPfS1_ii_param_4];
	cvta.to.global.u64 	%rd1, %rd8;
	cvta.to.global.u64 	%rd2, %rd7;
	cvta.to.global.u64 	%rd3, %rd6;
	mov.u32 	%r20, %ctaid.x;
	mov.u32 	%r21, %ntid.x;
	mul.lo.s32 	%r1, %r20, %r21;
	mov.u32 	%r2, %tid.x;
	add.s32 	%r3, %r1, %r2;
	setp.lt.s32 	%p1, %r3, %r18;
	setp.ge.s32 	%p2, %r3, %r19;
	or.pred  	%p3, %p2, %p1;
	@%p3 bra 	$L__BB0_22;
	sub.s32 	%r35, %r3, %r18;
	mul.wide.s32 	%rd9, %r35, 4;
	add.s64 	%rd4, %rd3, %rd9;
	ld.global.f32 	%f89, [%rd4];
	setp.lt.s32 	%p4, %r18, 1;
	mov.f32 	%f90, %f89;
	@%p4 bra 	$L__BB0_16;
	sub.s32 	%r22, %r3, %r18;
	add.s32 	%r23, %r22, 1;
	max.s32 	%r24, %r23, %r3;
	add.s32 	%r25, %r18, %r24;
	sub.s32 	%r5, %r25, %r3;
	and.b32  	%r6, %r5, 7;
	sub.s32 	%r26, %r1, %r25;
	add.s32 	%r27, %r26, %r2;
	setp.gt.u32 	%p5, %r27, -8;
	mov.f32 	%f90, %f89;
	@%p5 bra 	$L__BB0_5;
	and.b32  	%r28, %r5, -8;
	neg.s32 	%r33, %r28;
	add.s64 	%rd5, %rd3, 16;
	mov.f32 	%f90, %f89;
$L__BB0_4:
	.pragma "nounroll";
	mul.wide.s32 	%rd10, %r35, 4;
	add.s64 	%rd11, %rd5, %rd10;
	ld.global.f32 	%f31, [%rd11+-12];
	setp.lt.f32 	%p6, %f31, %f89;
	selp.f32 	%f32, %f31, %f89, %p6;
	setp.gt.f32 	%p7, %f31, %f90;
	selp.f32 	%f33, %f31, %f90, %p7;
	ld.global.f32 	%f34, [%rd11+-8];
	setp.lt.f32 	%p8, %f34, %f32;
	selp.f32 	%f35, %f34, %f32, %p8;
	setp.gt.f32 	%p9, %f34, %f33;
	selp.f32 	%f36, %f34, %f33, %p9;
	ld.global.f32 	%f37, [%rd11+-4];
	setp.lt.f32 	%p10, %f37, %f35;
	selp.f32 	%f38, %f37, %f35, %p10;
	setp.gt.f32 	%p11, %f37, %f36;
	selp.f32 	%f39, %f37, %f36, %p11;
	ld.global.f32 	%f40, [%rd11];
	setp.lt.f32 	%p12, %f40, %f38;
	selp.f32 	%f41, %f40, %f38, %p12;
	setp.gt.f32 	%p13, %f40, %f39;
	selp.f32 	%f42, %f40, %f39, %p13;
	ld.global.f32 	%f43, [%rd11+4];
	setp.lt.f32 	%p14, %f43, %f41;
	selp.f32 	%f44, %f43, %f41, %p14;
	setp.gt.f32 	%p15, %f43, %f42;
	selp.f32 	%f45, %f43, %f42, %p15;
	ld.global.f32 	%f46, [%rd11+8];
	setp.lt.f32 	%p16, %f46, %f44;
	selp.f32 	%f47, %f46, %f44, %p16;
	setp.gt.f32 	%p17, %f46, %f45;
	selp.f32 	%f48, %f46, %f45, %p17;
	ld.global.f32 	%f49, [%rd11+12];
	setp.lt.f32 	%p18, %f49, %f47;
	selp.f32 	%f50, %f49, %f47, %p18;
	setp.gt.f32 	%p19, %f49, %f48;
	selp.f32 	%f51, %f49, %f48, %p19;
	add.s32 	%r35, %r35, 8;
	ld.global.f32 	%f52, [%rd11+16];
	setp.lt.f32 	%p20, %f52, %f50;
	selp.f32 	%f89, %f52, %f50, %p20;
	setp.gt.f32 	%p21, %f52, %f51;
	selp.f32 	%f90, %f52, %f51, %p21;
	add.s32 	%r33, %r33, 8;
	setp.ne.s32 	%p22, %r33, 0;
	@%p22 bra 	$L__BB0_4;
$L__BB0_5:
	setp.eq.s32 	%p23, %r6, 0;
	@%p23 bra 	$L__BB0_16;
	and.b32  	%r13, %r5, 3;
	setp.lt.u32 	%p24, %r6, 4;
	@%p24 bra 	$L__BB0_9;
	mul.wide.s32 	%rd12, %r35, 4;
	add.s64 	%rd13, %rd3, %rd12;
	ld.global.f32 	%f54, [%rd13+4];
	setp.lt.f32 	%p25, %f54, %f89;
	selp.f32 	%f55, %f54, %f89, %p25;
	setp.gt.f32 	%p26, %f54, %f90;
	selp.f32 	%f56, %f54, %f90, %p26;
	ld.global.f32 	%f57, [%rd13+8];
	setp.lt.f32 	%p27, %f57, %f55;
	selp.f32 	%f58, %f57, %f55, %p27;
	setp.gt.f32 	%p28, %f57, %f56;
	selp.f32 	%f59, %f57, %f56, %p28;
	ld.global.f32 	%f60, [%rd13+12];
	setp.lt.f32 	%p29, %f60, %f58;
	selp.f32 	%f61, %f60, %f58, %p29;
	setp.gt.f32 	%p30, %f60, %f59;
	selp.f32 	%f90, %f60, %f59, %p30;
	add.s32 	%r35, %r35, 4;
	ld.global.f32 	%f11, [%rd13+16];
	setp.lt.f32 	%p31, %f11, %f61;
	selp.f32 	%f89, %f11, %f61, %p31;
	setp.leu.f32 	%p32, %f11, %f90;
	@%p32 bra 	$L__BB0_9;
	mov.f32 	%f90, %f11;
$L__BB0_9:
	setp.eq.s32 	%p33, %r13, 0;
	@%p33 bra 	$L__BB0_16;
	setp.eq.s32 	%p34, %r13, 1;
	@%p34 bra 	$L__BB0_13;
	mul.wide.s32 	%rd14, %r35, 4;
	add.s64 	%rd15, %rd3, %rd14;
	ld.global.f32 	%f63, [%rd15+4];
	setp.lt.f32 	%p35, %f63, %f89;
	selp.f32 	%f64, %f63, %f89, %p35;
	setp.gt.f32 	%p36, %f63, %f90;
	selp.f32 	%f90, %f63, %f90, %p36;
	add.s32 	%r35, %r35, 2;
	ld.global.f32 	%f18, [%rd15+8];
	setp.lt.f32 	%p37, %f18, %f64;
	selp.f32 	%f89, %f18, %f64, %p37;
	setp.leu.f32 	%p38, %f18, %f90;
	@%p38 bra 	$L__BB0_13;
	mov.f32 	%f90, %f18;
$L__BB0_13:
	and.b32  	%r29, %r5, 1;
	setp.eq.b32 	%p39, %r29, 1;
	not.pred 	%p40, %p39;
	@%p40 bra 	$L__BB0_16;
	mul.wide.s32 	%rd16, %r35, 4;
	add.s64 	%rd17, %rd3, %rd16;
	ld.global.f32 	%f24, [%rd17+4];
	setp.lt.f32 	%p41, %f24, %f89;
	selp.f32 	%f89, %f24, %f89, %p41;
	setp.leu.f32 	%p42, %f24, %f90;
	@%p42 bra 	$L__BB0_16;
	mov.f32 	%f90, %f24;
$L__BB0_16:
	setp.eq.f32 	%p43, %f90, %f89;
	@%p43 bra 	$L__BB0_18;
	mul.wide.s32 	%rd20, %r18, 4;
	add.s64 	%rd21, %rd4, %rd20;
	ld.global.f32 	%f66, [%rd21];
	sub.f32 	%f67, %f66, %f89;
	sub.f32 	%f68, %f90, %f89;
	div.rn.f32 	%f69, %f67, %f68;
	mul.f32 	%f91, %f69, 0f42C80000;
	mul.wide.s32 	%rd22, %r3, 4;
	add.s64 	%rd23, %rd2, %rd22;
	st.global.f32 	[%rd23], %f91;
	bra.uni 	$L__BB0_19;
$L__BB0_18:
	mul.wide.s32 	%rd18, %r3, 4;
	add.s64 	%rd19, %rd2, %rd18;
	mov.b32 	%r30, 0;
	st.global.u32 	[%rd19], %r30;
	mov.f32 	%f91, 0f00000000;
$L__BB0_19:
	add.s32 	%r31, %r18, 2;
	setp.lt.s32 	%p44, %r3, %r31;
	@%p44 bra 	$L__BB0_21;
	mul.wide.s32 	%rd24, %r3, 4;
	add.s64 	%rd25, %rd2, %rd24;
	ld.global.f32 	%f70, [%rd25+-4];
	add.f32 	%f71, %f91, %f70;
	ld.global.f32 	%f72, [%rd25+-8];
	add.f32 	%f73, %f71, %f72;
	div.rn.f32 	%f74, %f73, 0f40400000;
	add.s64 	%rd26, %rd1, %rd24;
	st.global.f32 	[%rd26], %f74;
	bra.uni 	$L__BB0_22;
$L__BB0_21:
	mul.wide.s32 	%rd27, %r3, 4;
	add.s64 	%rd28, %rd1, %rd27;
	mov.b32 	%r32, 0;
	st.global.u32 	[%rd28], %r32;
$L__BB0_22:
	ret;

}


// ===== COMPILED SASS (sm_100) =====

	.target	sm_100

	.elftype	@"ET_EXEC"


//--------------------- .note.nv.tkinfo           --------------------------
	.section	.note.nv.tkinfo,"",@"SHT_NOTE"
	.sectionflags	@"SHF_NOTE_NV_TKINFO"
	.tkinfo
        /*0018*/ 	.word	0x00000002
        /*0030*/ 	.string	""
        /*0030*/ 	.string	"ptxas"
        /*0030*/ 	.string	"Cuda compilation tools, release 13.0, V13.0.88"
        /*0030*/ 	.string	"Build cuda_13.0.r13.0/compiler.36424714_0"
        /*0030*/ 	.string	"-arch sm_100 -m 64 "



//--------------------- .note.nv.cuinfo           --------------------------
	.section	.note.nv.cuinfo,"",@"SHT_NOTE"
	.sectionflags	@"SHF_NOTE_NV_CUINFO"
        /*0018*/ 	.short	0x0002
        /*001a*/ 	.short	0x0064
        /*001c*/ 	.short	0x0082
	.zero		2


//--------------------- .nv.info                  --------------------------
	.section	.nv.info,"",@"SHT_CUDA_INFO"
	.align	4


	//----- nvinfo : EIATTR_REGCOUNT
	.align		4
        /*0000*/ 	.byte	0x04, 0x2f
        /*0002*/ 	.short	(.L_1 - .L_0)
	.align		4
.L_0:
        /*0004*/ 	.word	index@(_Z17stochastic_kernelPKfPfS1_ii)
        /*0008*/ 	.word	0x0000001b


	//----- nvinfo : EIATTR_FRAME_SIZE
	.align		4
.L_1:
        /*000c*/ 	.byte	0x04, 0x11
        /*000e*/ 	.short	(.L_3 - .L_2)
	.align		4
.L_2:
        /*0010*/ 	.word	index@($__internal_0_$__cuda_sm3x_div_rn_noftz_f32_slowpath)
        /*0014*/ 	.word	0x00000000


	//----- nvinfo : EIATTR_FRAME_SIZE
	.align		4
.L_3:
        /*0018*/ 	.byte	0x04, 0x11
        /*001a*/ 	.short	(.L_5 - .L_4)
	.align		4
.L_4:
        /*001c*/ 	.word	index@(_Z17stochastic_kernelPKfPfS1_ii)
        /*0020*/ 	.word	0x00000000


	//----- nvinfo : EIATTR_MIN_STACK_SIZE
	.align		4
.L_5:
        /*0024*/ 	.byte	0x04, 0x12
        /*0026*/ 	.short	(.L_7 - .L_6)
	.align		4
.L_6:
        /*0028*/ 	.word	index@(_Z17stochastic_kernelPKfPfS1_ii)
        /*002c*/ 	.word	0x00000000
.L_7:


//--------------------- .nv.compat                --------------------------
	.section	.nv.compat,"",@"SHT_CUDA_COMPAT_INFO"
	.align	4
        /*0000*/ 	.byte	0x02, 0x09, 0x00, 0x00, 0x02, 0x02, 0x01, 0x00, 0x02, 0x05, 0x05, 0x00, 0x03, 0x07, 0x01, 0x01
        /*0010*/ 	.byte	0x02, 0x03, 0x00, 0x00, 0x02, 0x06, 0x01, 0x00, 0x04, 0x0b, 0x08, 0x00, 0x01, 0x00, 0x00, 0x00
        /*0020*/ 	.byte	0x00, 0x00, 0x00, 0x00


//--------------------- .nv.info._Z17stochastic_kernelPKfPfS1_ii --------------------------
	.section	.nv.info._Z17stochastic_kernelPKfPfS1_ii,"",@"SHT_CUDA_INFO"
	.sectionflags	@""
	.align	4


	//----- nvinfo : EIATTR_CUDA_API_VERSION
	.align		4
        /*0000*/ 	.byte	0x04, 0x37
        /*0002*/ 	.short	(.L_9 - .L_8)
.L_8:
        /*0004*/ 	.word	0x00000082


	//----- nvinfo : EIATTR_KPARAM_INFO
	.align		4
.L_9:
        /*0008*/ 	.byte	0x04, 0x17
        /*000a*/ 	.short	(.L_11 - .L_10)
.L_10:
        /*000c*/ 	.word	0x00000000
        /*0010*/ 	.short	0x0004
        /*0012*/ 	.short	0x001c
        /*0014*/ 	.byte	0x00, 0xf0, 0x11, 0x00


	//----- nvinfo : EIATTR_KPARAM_INFO
	.align		4
.L_11:
        /*0018*/ 	.byte	0x04, 0x17
        /*001a*/ 	.short	(.L_13 - .L_12)
.L_12:
        /*001c*/ 	.word	0x00000000
        /*0020*/ 	.short	0x0003
        /*0022*/ 	.short	0x0018
        /*0024*/ 	.byte	0x00, 0xf0, 0x11, 0x00


	//----- nvinfo : EIATTR_KPARAM_INFO
	.align		4
.L_13:
        /*0028*/ 	.byte	0x04, 0x17
        /*002a*/ 	.short	(.L_15 - .L_14)
.L_14:
        /*002c*/ 	.word	0x00000000
        /*0030*/ 	.short	0x0002
        /*0032*/ 	.short	0x0010
        /*0034*/ 	.byte	0x00, 0xf5, 0x21, 0x00


	//----- nvinfo : EIATTR_KPARAM_INFO
	.align		4
.L_15:
        /*0038*/ 	.byte	0x04, 0x17
        /*003a*/ 	.short	(.L_17 - .L_16)
.L_16:
        /*003c*/ 	.word	0x00000000
        /*0040*/ 	.short	0x0001
        /*0042*/ 	.short	0x0008
        /*0044*/ 	.byte	0x00, 0xf5, 0x21, 0x00


	//----- nvinfo : EIATTR_KPARAM_INFO
	.align		4
.L_17:
        /*0048*/ 	.byte	0x04, 0x17
        /*004a*/ 	.short	(.L_19 - .L_18)
.L_18:
        /*004c*/ 	.word	0x00000000
        /*0050*/ 	.short	0x0000
        /*0052*/ 	.short	0x0000
        /*0054*/ 	.byte	0x00, 0xf5, 0x21, 0x00


	//----- nvinfo : EIATTR_SPARSE_MMA_MASK
	.align		4
.L_19:
        /*0058*/ 	.byte	0x03, 0x50
        /*005a*/ 	.short	0x0000


	//----- nvinfo : EIATTR_MAXREG_COUNT
	.align		4
        /*005c*/ 	.byte	0x03, 0x1b
        /*005e*/ 	.short	0x00ff


	//----- nvinfo : EIATTR_MERCURY_ISA_VERSION
	.align		4
        /*0060*/ 	.byte	0x03, 0x5f
        /*0062*/ 	.short	0x0101


	//----- nvinfo : EIATTR_VRC_CTA_INIT_COUNT
	.align		4
        /*0064*/ 	.byte	0x02, 0x4a
	.zero		1
	.zero		1


	//----- nvinfo : EIATTR_EXIT_INSTR_OFFSETS
	.align		4
        /*0068*/ 	.byte	0x04, 0x1c
        /*006a*/ 	.short	(.L_21 - .L_20)


	//   ....[0]....
.L_20:
        /*006c*/ 	.word	0x00000090


	//   ....[1]....
        /*0070*/ 	.word	0x00000c20


	//   ....[2]....
        /*0074*/ 	.word	0x00000c60


	//----- nvinfo : EIATTR_CRS_STACK_SIZE
	.align		4
.L_21:
        /*0078*/ 	.byte	0x04, 0x1e
        /*007a*/ 	.short	(.L_23 - .L_22)
.L_22:
        /*007c*/ 	.word	0x00000000


	//----- nvinfo : EIATTR_CBANK_PARAM_SIZE
	.align		4
.L_23:
        /*0080*/ 	.byte	0x03, 0x19
        /*0082*/ 	.short	0x0020


	//----- nvinfo : EIATTR_PARAM_CBANK
	.align		4
        /*0084*/ 	.byte	0x04, 0x0a
        /*0086*/ 	.short	(.L_25 - .L_24)
	.align		4
.L_24:
        /*0088*/ 	.word	index@(.nv.constant0._Z17stochastic_kernelPKfPfS1_ii)
        /*008c*/ 	.short	0x0380
        /*008e*/ 	.short	0x0020


	//----- nvinfo : EIATTR_SW_WAR
	.align		4
.L_25:
        /*0090*/ 	.byte	0x04, 0x36
        /*0092*/ 	.short	(.L_27 - .L_26)
.L_26:
        /*0094*/ 	.word	0x00000008
.L_27:


//--------------------- .nv.callgraph             --------------------------
	.section	.nv.callgraph,"",@"SHT_CUDA_CALLGRAPH"
	.align	4
	.sectionentsize	8
	.align		4
        /*0000*/ 	.word	0x00000000
	.align		4
        /*0004*/ 	.word	0xffffffff
	.align		4
        /*0008*/ 	.word	0x00000000
	.align		4
        /*000c*/ 	.word	0xfffffffe
	.align		4
        /*0010*/ 	.word	0x00000000
	.align		4
        /*0014*/ 	.word	0xfffffffd
	.align		4
        /*0018*/ 	.word	0x00000000
	.align		4
        /*001c*/ 	.word	0xfffffffc


//--------------------- .text._Z17stochastic_kernelPKfPfS1_ii --------------------------
	.section	.text._Z17stochastic_kernelPKfPfS1_ii,"ax",@progbits
	.align	128
        .global         _Z17stochastic_kernelPKfPfS1_ii
        .type           _Z17stochastic_kernelPKfPfS1_ii,@function
        .size           _Z17stochastic_kernelPKfPfS1_ii,(.L_x_29 - _Z17stochastic_kernelPKfPfS1_ii)
        .other          _Z17stochastic_kernelPKfPfS1_ii,@"STO_CUDA_ENTRY STV_DEFAULT"
_Z17stochastic_kernelPKfPfS1_ii:
.text._Z17stochastic_kernelPKfPfS1_ii:
[----:B------:R-:W-:Y:S01]  /*0000*/  LDC R1, c[0x0][0x37c] ;  /* 0x0000df00ff017b82 */ /* 0x000fe20000000800 */
[----:B------:R-:W0:Y:S07]  /*0010*/  S2R R8, SR_TID.X ;  /* 0x0000000000087919 */ /* 0x000e2e0000002100 */
[----:B------:R-:W1:Y:S01]  /*0020*/  S2UR UR4, SR_CTAID.X ;  /* 0x00000000000479c3 */ /* 0x000e620000002500 */
[----:B------:R-:W1:Y:S07]  /*0030*/  LDCU UR5, c[0x0][0x360] ;  /* 0x00006c00ff0577ac */ /* 0x000e6e0008000800 */
[----:B------:R-:W2:Y:S01]  /*0040*/  LDC.64 R2, c[0x0][0x398] ;  /* 0x0000e600ff027b82 */ /* 0x000ea20000000a00 */
[----:B-1----:R-:W-:-:S06]  /*0050*/  UIMAD UR4, UR4, UR5, URZ ;  /* 0x00000005040472a4 */ /* 0x002fcc000f8e02ff */
[----:B0-----:R-:W-:-:S05]  /*0060*/  VIADD R12, R8, UR4 ;  /* 0x00000004080c7c36 */ /* 0x001fca0008000000 */
[----:B--2---:R-:W-:-:S04]  /*0070*/  ISETP.GE.AND P0, PT, R12, R3, PT ;  /* 0x000000030c00720c */ /* 0x004fc80003f06270 */
[----:B------:R-:W-:-:S13]  /*0080*/  ISETP.GE.OR P0, PT, R12, R2, !P0 ;  /* 0x000000020c00720c */ /* 0x000fda0004706670 */
[----:B------:R-:W-:Y:S05]  /*0090*/  @P0 EXIT ;  /* 0x000000000000094d */ /* 0x000fea0003800000 */
[----:B------:R-:W0:Y:S01]  /*00a0*/  LDC.64 R4, c[0x0][0x380] ;  /* 0x0000e000ff047b82 */ /* 0x000e220000000a00 */
[----:B------:R-:W1:Y:S01]  /*00b0*/  LDCU.64 UR6, c[0x0][0x358] ;  /* 0x00006b00ff0677ac */ /* 0x000e620008000a00 */
[----:B------:R-:W-:-:S04]  /*00c0*/  IMAD.IADD R15, R12, 0x1, -R3 ;  /* 0x000000010c0f7824 */ /* 0x000fc800078e0a03 */
[----:B0-----:R-:W-:-:S05]  /*00d0*/  IMAD.WIDE R6, R15, 0x4, R4 ;  /* 0x000000040f067825 */ /* 0x001fca00078e0204 */
[----:B-1----:R-:W2:Y:S01]  /*00e0*/  LDG.E R0, desc[UR6][R6.64] ;  /* 0x0000000606007981 */ /* 0x002ea2000c1e1900 */
[----:B------:R-:W-:Y:S01]  /*00f0*/  ISETP.GE.AND P0, PT, R3, 0x1, PT ;  /* 0x000000010300780c */ /* 0x000fe20003f06270 */
[----:B--2---:R-:W-:-:S12]  /*0100*/  IMAD.MOV.U32 R13, RZ, RZ, R0 ;  /* 0x000000ffff0d7224 */ /* 0x004fd800078e0000 */
[----:B------:R-:W-:Y:S05]  /*0110*/  @!P0 BRA `(.L_x_0) ;  /* 0x0000000400dc8947 */ /* 0x000fea0003800000 */
[----:B------:R-:W-:Y:S01]  /*0120*/  VIADDMNMX R2, R15, 0x1, R12, !PT ;  /* 0x000000010f027846 */ /* 0x000fe2000780010c */
[----:B------:R-:W-:Y:S01]  /*0130*/  BSSY.RECONVERGENT B0, `(.L_x_1) ;  /* 0x000003c000007945 */ /* 0x000fe20003800200 */
[----:B------:R-:W-:-:S03]  /*0140*/  IMAD.MOV.U32 R13, RZ, RZ, R0 ;  /* 0x000000ffff0d7224 */ /* 0x000fc600078e0000 */
[----:B------:R-:W-:-:S04]  /*0150*/  IMAD.IADD R9, R2, 0x1, R3 ;  /* 0x0000000102097824 */ /* 0x000fc800078e0203 */
[----:B------:R-:W-:Y:S01]  /*0160*/  IMAD.IADD R2, R9, 0x1, -R12 ;  /* 0x0000000109027824 */ /* 0x000fe200078e0a0c */
[----:B------:R-:W-:-:S04]  /*0170*/  IADD3 R9, PT, PT, R8, UR4, -R9 ;  /* 0x0000000408097c10 */ /* 0x000fc8000fffe809 */
[----:B------:R-:W-:Y:S02]  /*0180*/  ISETP.GT.U32.AND P1, PT, R9, -0x8, PT ;  /* 0xfffffff80900780c */ /* 0x000fe40003f24070 */
[----:B------:R-:W-:-:S04]  /*0190*/  LOP3.LUT R23, R2, 0x7, RZ, 0xc0, !PT ;  /* 0x0000000702177812 */ /* 0x000fc800078ec0ff */
[----:B------:R-:W-:-:S07]  /*01a0*/  ISETP.NE.AND P0, PT, R23, RZ, PT ;  /* 0x000000ff1700720c */ /* 0x000fce0003f05270 */
[----:B------:R-:W-:Y:S06]  /*01b0*/  @P1 BRA `(.L_x_2) ;  /* 0x0000000000cc1947 */ /* 0x000fec0003800000 */
[----:B------:R-:W0:Y:S01]  /*01c0*/  LDC.64 R8, c[0x0][0x380] ;  /* 0x0000e000ff087b82 */ /* 0x000e220000000a00 */
[----:B------:R-:W-:Y:S01]  /*01d0*/  LOP3.LUT R14, R2, 0xfffffff8, RZ, 0xc0, !PT ;  /* 0xfffffff8020e7812 */ /* 0x000fe200078ec0ff */
[----:B------:R-:W-:-:S04]  /*01e0*/  IMAD.MOV.U32 R13, RZ, RZ, R0 ;  /* 0x000000ffff0d7224 */ /* 0x000fc800078e0000 */
[----:B------:R-:W-:Y:S01]  /*01f0*/  IMAD.MOV R14, RZ, RZ, -R14 ;  /* 0x000000ffff0e7224 */ /* 0x000fe200078e0a0e */
[----:B0-----:R-:W-:-:S05]  /*0200*/  IADD3 R8, P1, PT, R8, 0x10, RZ ;  /* 0x0000001008087810 */ /* 0x001fca0007f3e0ff */
[----:B------:R-:W-:-:S08]  /*0210*/  IMAD.X R9, RZ, RZ, R9, P1 ;  /* 0x000000ffff097224 */ /* 0x000fd000008e0609 */
.L_x_3:
[----:B------:R-:W-:-:S05]  /*0220*/  IMAD.WIDE R10, R15, 0x4, R8 ;  /* 0x000000040f0a7825 */ /* 0x000fca00078e0208 */
[----:B------:R-:W2:Y:S04]  /*0230*/  LDG.E R21, desc[UR6][R10.64+-0xc] ;  /* 0xfffff4060a157981 */ /* 0x000ea8000c1e1900 */
[----:B------:R-:W3:Y:S04]  /*0240*/  LDG.E R22, desc[UR6][R10.64+-0x8] ;  /* 0xfffff8060a167981 */ /* 0x000ee8000c1e1900 */
[----:B------:R-:W4:Y:S04]  /*0250*/  LDG.E R24, desc[UR6][R10.64+-0x4] ;  /* 0xfffffc060a187981 */ /* 0x000f28000c1e1900 */
[----:B------:R-:W5:Y:S04]  /*0260*/  LDG.E R19, desc[UR6][R10.64] ;  /* 0x000000060a137981 */ /* 0x000f68000c1e1900 */
[----:B------:R-:W5:Y:S04]  /*0270*/  LDG.E R18, desc[UR6][R10.64+0x4] ;  /* 0x000004060a127981 */ /* 0x000f68000c1e1900 */
[----:B------:R-:W5:Y:S04]  /*0280*/  LDG.E R17, desc[UR6][R10.64+0x8] ;  /* 0x000008060a117981 */ /* 0x000f68000c1e1900 */
[----:B------:R-:W5:Y:S04]  /*0290*/  LDG.E R16, desc[UR6][R10.64+0xc] ;  /* 0x00000c060a107981 */ /* 0x000f68000c1e1900 */
[----:B------:R0:W5:Y:S01]  /*02a0*/  LDG.E R20, desc[UR6][R10.64+0x10] ;  /* 0x000010060a147981 */ /* 0x000162000c1e1900 */
[----:B------:R-:W-:-:S02]  /*02b0*/  VIADD R14, R14, 0x8 ;  /* 0x000000080e0e7836 */ /* 0x000fc40000000000 */
[----:B------:R-:W-:-:S03]  /*02c0*/  VIADD R15, R15, 0x8 ;  /* 0x000000080f0f7836 */ /* 0x000fc60000000000 */
[----:B------:R-:W-:Y:S02]  /*02d0*/  ISETP.NE.AND P3, PT, R14, RZ, PT ;  /* 0x000000ff0e00720c */ /* 0x000fe40003f65270 */
[CC--:B--2---:R-:W-:Y:S02]  /*02e0*/  FSETP.GEU.AND P2, PT, R21.reuse, R0.reuse, PT ;  /* 0x000000001500720b */ /* 0x0c4fe40003f4e000 */
[CC--:B------:R-:W-:Y:S02]  /*02f0*/  FSETP.GT.AND P1, PT, R21.reuse, R13.reuse, PT ;  /* 0x0000000d1500720b */ /* 0x0c0fe40003f24000 */
[C---:B------:R-:W-:Y:S02]  /*0300*/  FSEL R0, R21.reuse, R0, !P2 ;  /* 0x0000000015007208 */ /* 0x040fe40005000000 */
[----:B------:R-:W-:Y:S02]  /*0310*/  FSEL R13, R21, R13, P1 ;  /* 0x0000000d150d7208 */ /* 0x000fe40000800000 */
[----:B---3--:R-:W-:-:S02]  /*0320*/  FSETP.GEU.AND P2, PT, R22, R0, PT ;  /* 0x000000001600720b */ /* 0x008fc40003f4e000 */
[CC--:B------:R-:W-:Y:S02]  /*0330*/  FSETP.GT.AND P1, PT, R22.reuse, R13.reuse, PT ;  /* 0x0000000d1600720b */ /* 0x0c0fe40003f24000 */
[C---:B------:R-:W-:Y:S02]  /*0340*/  FSEL R0, R22.reuse, R0, !P2 ;  /* 0x0000000016007208 */ /* 0x040fe40005000000 */
[----:B------:R-:W-:Y:S02]  /*0350*/  FSEL R13, R22, R13, P1 ;  /* 0x0000000d160d7208 */ /* 0x000fe40000800000 */
[CC--:B----4-:R-:W-:Y:S02]  /*0360*/  FSETP.GEU.AND P2, PT, R24.reuse, R0.reuse, PT ;  /* 0x000000001800720b */ /* 0x0d0fe40003f4e000 */
[C---:B------:R-:W-:Y:S02]  /*0370*/  FSETP.GT.AND P1, PT, R24.reuse, R13, PT ;  /* 0x0000000d1800720b */ /* 0x040fe40003f24000 */
[----:B------:R-:W-:-:S02]  /*0380*/  FSEL R0, R24, R0, !P2 ;  /* 0x0000000018007208 */ /* 0x000fc40005000000 */
[----:B------:R-:W-:Y:S02]  /*0390*/  FSEL R24, R24, R13, P1 ;  /* 0x0000000d18187208 */ /* 0x000fe40000800000 */
[C---:B-----5:R-:W-:Y:S02]  /*03a0*/  FSETP.GEU.AND P2, PT, R19.reuse, R0, PT ;  /* 0x000000001300720b */ /* 0x060fe40003f4e000 */
[C---:B------:R-:W-:Y:S02]  /*03b0*/  FSETP.GT.AND P1, PT, R19.reuse, R24, PT ;  /* 0x000000181300720b */ /* 0x040fe40003f24000 */
[C---:B0-----:R-:W-:Y:S02]  /*03c0*/  FSEL R11, R19.reuse, R0, !P2 ;  /* 0x00000000130b7208 */ /* 0x041fe40005000000 */
[----:B------:R-:W-:Y:S02]  /*03d0*/  FSEL R19, R19, R24, P1 ;  /* 0x0000001813137208 */ /* 0x000fe40000800000 */
[----:B------:R-:W-:-:S02]  /*03e0*/  FSETP.GEU.AND P2, PT, R18, R11, PT ;  /* 0x0000000b1200720b */ /* 0x000fc40003f4e000 */
[C---:B------:R-:W-:Y:S02]  /*03f0*/  FSETP.GT.AND P1, PT, R18.reuse, R19, PT ;  /* 0x000000131200720b */ /* 0x040fe40003f24000 */
[C---:B------:R-:W-:Y:S02]  /*0400*/  FSEL R0, R18.reuse, R11, !P2 ;  /* 0x0000000b12007208 */ /* 0x040fe40005000000 */
[----:B------:R-:W-:Y:S02]  /*0410*/  FSEL R18, R18, R19, P1 ;  /* 0x0000001312127208 */ /* 0x000fe40000800000 */
[C---:B------:R-:W-:Y:S02]  /*0420*/  FSETP.GEU.AND P2, PT, R17.reuse, R0, PT ;  /* 0x000000001100720b */ /* 0x040fe40003f4e000 */
[C---:B------:R-:W-:Y:S02]  /*0430*/  FSETP.GT.AND P1, PT, R17.reuse, R18, PT ;  /* 0x000000121100720b */ /* 0x040fe40003f24000 */
[----:B------:R-:W-:-:S02]  /*0440*/  FSEL R11, R17, R0, !P2 ;  /* 0x00000000110b7208 */ /* 0x000fc40005000000 */
[----:B------:R-:W-:Y:S02]  /*0450*/  FSEL R17, R17, R18, P1 ;  /* 0x0000001211117208 */ /* 0x000fe40000800000 */
[C---:B------:R-:W-:Y:S02]  /*0460*/  FSETP.GEU.AND P2, PT, R16.reuse, R11, PT ;  /* 0x0000000b1000720b */ /* 0x040fe40003f4e000 */
[C---:B------:R-:W-:Y:S02]  /*0470*/  FSETP.GT.AND P1, PT, R16.reuse, R17, PT ;  /* 0x000000111000720b */ /* 0x040fe40003f24000 */
[C---:B------:R-:W-:Y:S02]  /*0480*/  FSEL R11, R16.reuse, R11, !P2 ;  /* 0x0000000b100b7208 */ /* 0x040fe40005000000 */
[----:B------:R-:W-:Y:S02]  /*0490*/  FSEL R13, R16, R17, P1 ;  /* 0x00000011100d7208 */ /* 0x000fe40000800000 */
[----:B------:R-:W-:-:S02]  /*04a0*/  FSETP.GEU.AND P2, PT, R20, R11, PT ;  /* 0x0000000b1400720b */ /* 0x000fc40003f4e000 */
[C---:B------:R-:W-:Y:S02]  /*04b0*/  FSETP.GT.AND P1, PT, R20.reuse, R13, PT ;  /* 0x0000000d1400720b */ /* 0x040fe40003f24000 */
[C---:B------:R-:W-:Y:S02]  /*04c0*/  FSEL R0, R20.reuse, R11, !P2 ;  /* 0x0000000b14007208 */ /* 0x040fe40005000000 */
[----:B------:R-:W-:Y:S01]  /*04d0*/  FSEL R13, R20, R13, P1 ;  /* 0x0000000d140d7208 */ /* 0x000fe20000800000 */
[----:B------:R-:W-:Y:S08]  /*04e0*/  @P3 BRA `(.L_x_3) ;  /* 0xfffffffc004c3947 */ /* 0x000ff0000383ffff */
.L_x_2:
[----:B------:R-:W-:Y:S05]  /*04f0*/  BSYNC.RECONVERGENT B0 ;  /* 0x0000000000007941 */ /* 0x000fea0003800200 */
.L_x_1:
[----:B------:R-:W-:Y:S04]  /*0500*/  BSSY.RECONVERGENT B0, `(.L_x_0) ;  /* 0x0000038000007945 */ /* 0x000fe80003800200 */
[----:B------:R-:W-:Y:S05]  /*0510*/  @!P0 BRA `(.L_x_4) ;  /* 0x0000000000d88947 */ /* 0x000fea0003800000 */
[----:B------:R-:W-:Y:S01]  /*0520*/  ISETP.GE.U32.AND P1, PT, R23, 0x4, PT ;  /* 0x000000041700780c */ /* 0x000fe20003f26070 */
[----:B------:R-:W-:Y:S01]  /*0530*/  BSSY.RECONVERGENT B1, `(.L_x_5) ;  /* 0x000001a000017945 */ /* 0x000fe20003800200 */
[----:B------:R-:W-:-:S04]  /*0540*/  LOP3.LUT R18, R2, 0x3, RZ, 0xc0, !PT ;  /* 0x0000000302127812 */ /* 0x000fc800078ec0ff */
[----:B------:R-:W-:-:S07]  /*0550*/  ISETP.NE.AND P0, PT, R18, RZ, PT ;  /* 0x000000ff1200720c */ /* 0x000fce0003f05270 */
[----:B------:R-:W-:Y:S06]  /*0560*/  @!P1 BRA `(.L_x_6) ;  /* 0x0000000000589947 */ /* 0x000fec0003800000 */
[----:B------:R-:W-:-:S05]  /*0570*/  IMAD.WIDE R8, R15, 0x4, R4 ;  /* 0x000000040f087825 */ /* 0x000fca00078e0204 */
[----:B------:R-:W2:Y:S04]  /*0580*/  LDG.E R10, desc[UR6][R8.64+0x4] ;  /* 0x00000406080a7981 */ /* 0x000ea8000c1e1900 */
[----:B------:R-:W3:Y:S04]  /*0590*/  LDG.E R14, desc[UR6][R8.64+0x8] ;  /* 0x00000806080e7981 */ /* 0x000ee8000c1e1900 */
[----:B------:R-:W4:Y:S04]  /*05a0*/  LDG.E R16, desc[UR6][R8.64+0xc] ;  /* 0x00000c0608107981 */ /* 0x000f28000c1e1900 */
[----:B------:R-:W5:Y:S01]  /*05b0*/  LDG.E R17, desc[UR6][R8.64+0x10] ;  /* 0x0000100608117981 */ /* 0x000f62000c1e1900 */
[----:B------:R-:W-:Y:S01]  /*05c0*/  VIADD R15, R15, 0x4 ;  /* 0x000000040f0f7836 */ /* 0x000fe20000000000 */
[----:B--2---:R-:W-:-:S02]  /*05d0*/  FSETP.GT.AND P1, PT, R10, R13, PT ;  /* 0x0000000d0a00720b */ /* 0x004fc40003f24000 */
[CC--:B------:R-:W-:Y:S02]  /*05e0*/  FSETP.GEU.AND P2, PT, R10.reuse, R0.reuse, PT ;  /* 0x000000000a00720b */ /* 0x0c0fe40003f4e000 */
[C---:B------:R-:W-:Y:S02]  /*05f0*/  FSEL R11, R10.reuse, R13, P1 ;  /* 0x0000000d0a0b7208 */ /* 0x040fe40000800000 */
[----:B------:R-:W-:Y:S02]  /*0600*/  FSEL R0, R10, R0, !P2 ;  /* 0x000000000a007208 */ /* 0x000fe40005000000 */
[CC--:B---3--:R-:W-:Y:S02]  /*0610*/  FSETP.GT.AND P1, PT, R14.reuse, R11.reuse, PT ;  /* 0x0000000b0e00720b */ /* 0x0c8fe40003f24000 */
[C---:B------:R-:W-:Y:S02]  /*0620*/  FSETP.GEU.AND P2, PT, R14.reuse, R0, PT ;  /* 0x000000000e00720b */ /* 0x040fe40003f4e000 */
[----:B------:R-:W-:-:S02]  /*0630*/  FSEL R11, R14, R11, P1 ;  /* 0x0000000b0e0b7208 */ /* 0x000fc40000800000 */
[----:B------:R-:W-:Y:S02]  /*0640*/  FSEL R0, R14, R0, !P2 ;  /* 0x000000000e007208 */ /* 0x000fe40005000000 */
[----:B----4-:R-:W-:-:S04]  /*0650*/  FSETP.GT.AND P1, PT, R16, R11, PT ;  /* 0x0000000b1000720b */ /* 0x010fc80003f24000 */
[C---:B------:R-:W-:Y:S02]  /*0660*/  FSEL R13, R16.reuse, R11, P1 ;  /* 0x0000000b100d7208 */ /* 0x040fe40000800000 */
[CC--:B------:R-:W-:Y:S02]  /*0670*/  FSETP.GEU.AND P1, PT, R16.reuse, R0.reuse, PT ;  /* 0x000000001000720b */ /* 0x0c0fe40003f2e000 */
[----:B-----5:R-:W-:Y:S02]  /*0680*/  FSETP.GT.AND P2, PT, R17, R13, PT ;  /* 0x0000000d1100720b */ /* 0x020fe40003f44000 */
[----:B------:R-:W-:-:S04]  /*0690*/  FSEL R0, R16, R0, !P1 ;  /* 0x0000000010007208 */ /* 0x000fc80004800000 */
[----:B------:R-:W-:-:S04]  /*06a0*/  FSETP.GEU.AND P1, PT, R17, R0, PT ;  /* 0x000000001100720b */ /* 0x000fc80003f2e000 */
[----:B------:R-:W-:-:S03]  /*06b0*/  FSEL R0, R17, R0, !P1 ;  /* 0x0000000011007208 */ /* 0x000fc60004800000 */
[----:B------:R-:W-:-:S07]  /*06c0*/  @P2 IMAD.MOV.U32 R13, RZ, RZ, R17 ;  /* 0x000000ffff0d2224 */ /* 0x000fce00078e0011 */
.L_x_6:
[----:B------:R-:W-:Y:S05]  /*06d0*/  BSYNC.RECONVERGENT B1 ;  /* 0x0000000000017941 */ /* 0x000fea0003800200 */
.L_x_5:
[----:B------:R-:W-:Y:S05]  /*06e0*/  @!P0 BRA `(.L_x_4) ;  /* 0x0000000000648947 */ /* 0x000fea0003800000 */
[----:B------:R-:W-:Y:S01]  /*06f0*/  ISETP.NE.AND P1, PT, R18, 0x1, PT ;  /* 0x000000011200780c */ /* 0x000fe20003f25270 */
[----:B------:R-:W-:Y:S01]  /*0700*/  BSSY.RECONVERGENT B1, `(.L_x_7) ;  /* 0x0000010000017945 */ /* 0x000fe20003800200 */
[----:B------:R-:W-:-:S04]  /*0710*/  LOP3.LUT R2, R2, 0x1, RZ, 0xc0, !PT ;  /* 0x0000000102027812 */ /* 0x000fc800078ec0ff */
[----:B------:R-:W-:-:S07]  /*0720*/  ISETP.NE.U32.AND P0, PT, R2, 0x1, PT ;  /* 0x000000010200780c */ /* 0x000fce0003f05070 */
[----:B------:R-:W-:Y:S06]  /*0730*/  @!P1 BRA `(.L_x_8) ;  /* 0x0000000000309947 */ /* 0x000fec0003800000 */
[----:B------:R-:W-:-:S05]  /*0740*/  IMAD.WIDE R8, R15, 0x4, R4 ;  /* 0x000000040f087825 */ /* 0x000fca00078e0204 */
[----:B------:R-:W2:Y:S04]  /*0750*/  LDG.E R2, desc[UR6][R8.64+0x4] ;  /* 0x0000040608027981 */ /* 0x000ea8000c1e1900 */
[----:B------:R-:W3:Y:S01]  /*0760*/  LDG.E R11, desc[UR6][R8.64+0x8] ;  /* 0x00000806080b7981 */ /* 0x000ee2000c1e1900 */
[----:B------:R-:W-:Y:S01]  /*0770*/  VIADD R15, R15, 0x2 ;  /* 0x000000020f0f7836 */ /* 0x000fe20000000000 */
[----:B--2---:R-:W-:-:S04]  /*0780*/  FSETP.GT.AND P1, PT, R2, R13, PT ;  /* 0x0000000d0200720b */ /* 0x004fc80003f24000 */
[C---:B------:R-:W-:Y:S02]  /*0790*/  FSEL R13, R2.reuse, R13, P1 ;  /* 0x0000000d020d7208 */ /* 0x040fe40000800000 */
[CC--:B------:R-:W-:Y:S02]  /*07a0*/  FSETP.GEU.AND P1, PT, R2.reuse, R0.reuse, PT ;  /* 0x000000000200720b */ /* 0x0c0fe40003f2e000 */
[----:B---3--:R-:W-:Y:S02]  /*07b0*/  FSETP.GT.AND P2, PT, R11, R13, PT ;  /* 0x0000000d0b00720b */ /* 0x008fe40003f44000 */
[----:B------:R-:W-:-:S04]  /*07c0*/  FSEL R0, R2, R0, !P1 ;  /* 0x0000000002007208 */ /* 0x000fc80004800000 */
[----:B------:R-:W-:-:S04]  /*07d0*/  FSETP.GEU.AND P1, PT, R11, R0, PT ;  /* 0x000000000b00720b */ /* 0x000fc80003f2e000 */
[----:B------:R-:W-:-:S03]  /*07e0*/  FSEL R0, R11, R0, !P1 ;  /* 0x000000000b007208 */ /* 0x000fc60004800000 */
[----:B------:R-:W-:-:S07]  /*07f0*/  @P2 IMAD.MOV.U32 R13, RZ, RZ, R11 ;  /* 0x000000ffff0d2224 */ /* 0x000fce00078e000b */
.L_x_8:
[----:B------:R-:W-:Y:S05]  /*0800*/  BSYNC.RECONVERGENT B1 ;  /* 0x0000000000017941 */ /* 0x000fea0003800200 */
.L_x_7:
[----:B------:R-:W-:Y:S05]  /*0810*/  @P0 BRA `(.L_x_4) ;  /* 0x0000000000180947 */ /* 0x000fea0003800000 */
[----:B------:R-:W-:-:S06]  /*0820*/  IMAD.WIDE R4, R15, 0x4, R4 ;  /* 0x000000040f047825 */ /* 0x000fcc00078e0204 */
[----:B------:R-:W2:Y:S02]  /*0830*/  LDG.E R5, desc[UR6][R4.64+0x4] ;  /* 0x0000040604057981 */ /* 0x000ea4000c1e1900 */
[C---:B--2---:R-:W-:Y:S02]  /*0840*/  FSETP.GT.AND P1, PT, R5.reuse, R13, PT ;  /* 0x0000000d0500720b */ /* 0x044fe40003f24000 */
[----:B------:R-:W-:-:S04]  /*0850*/  FSETP.GEU.AND P0, PT, R5, R0, PT ;  /* 0x000000000500720b */ /* 0x000fc80003f0e000 */
[----:B------:R-:W-:-:S07]  /*0860*/  FSEL R0, R5, R0, !P0 ;  /* 0x0000000005007208 */ /* 0x000fce0004000000 */
[----:B------:R-:W-:-:S07]  /*0870*/  @P1 IMAD.MOV.U32 R13, RZ, RZ, R5 ;  /* 0x000000ffff0d1224 */ /* 0x000fce00078e0005 */
.L_x_4:
[----:B------:R-:W-:Y:S05]  /*0880*/  BSYNC.RECONVERGENT B0 ;  /* 0x0000000000007941 */ /* 0x000fea0003800200 */
.L_x_0:
[----:B------:R-:W-:Y:S01]  /*0890*/  FSETP.NEU.AND P0, PT, R13, R0, PT ;  /* 0x000000000d00720b */ /* 0x000fe20003f0d000 */
[----:B------:R-:W-:-:S12]  /*08a0*/  BSSY.RECONVERGENT B0, `(.L_x_9) ;  /* 0x000001d000007945 */ /* 0x000fd80003800200 */
[----:B------:R-:W-:Y:S05]  /*08b0*/  @!P0 BRA `(.L_x_10) ;  /* 0x00000000005c8947 */ /* 0x000fea0003800000 */
[----:B------:R-:W-:-:S06]  /*08c0*/  IMAD.WIDE R6, R3, 0x4, R6 ;  /* 0x0000000403067825 */ /* 0x000fcc00078e0206 */
[----:B------:R-:W2:Y:S01]  /*08d0*/  LDG.E R7, desc[UR6][R6.64] ;  /* 0x0000000606077981 */ /* 0x000ea2000c1e1900 */
[----:B------:R-:W-:Y:S01]  /*08e0*/  FADD R5, R13, -R0 ;  /* 0x800000000d057221 */ /* 0x000fe20000000000 */
[----:B------:R-:W-:Y:S03]  /*08f0*/  BSSY.RECONVERGENT B1, `(.L_x_11) ;  /* 0x000000e000017945 */ /* 0x000fe60003800200 */
[----:B------:R-:W0:Y:S02]  /*0900*/  MUFU.RCP R2, R5 ;  /* 0x0000000500027308 */ /* 0x000e240000001000 */
[----:B0-----:R-:W-:-:S04]  /*0910*/  FFMA R3, -R5, R2, 1 ;  /* 0x3f80000005037423 */ /* 0x001fc80000000102 */
[----:B------:R-:W-:Y:S01]  /*0920*/  FFMA R3, R2, R3, R2 ;  /* 0x0000000302037223 */ /* 0x000fe20000000002 */
[----:B--2---:R-:W-:-:S04]  /*0930*/  FADD R0, R7, -R0 ;  /* 0x8000000007007221 */ /* 0x004fc80000000000 */
[----:B------:R-:W0:Y:S01]  /*0940*/  FCHK P0, R0, R5 ;  /* 0x0000000500007302 */ /* 0x000e220000000000 */
[----:B------:R-:W-:-:S04]  /*0950*/  FFMA R2, R0, R3, RZ ;  /* 0x0000000300027223 */ /* 0x000fc800000000ff */
[----:B------:R-:W-:-:S04]  /*0960*/  FFMA R4, -R5, R2, R0 ;  /* 0x0000000205047223 */ /* 0x000fc80000000100 */
[----:B------:R-:W-:Y:S01]  /*0970*/  FFMA R4, R3, R4, R2 ;  /* 0x0000000403047223 */ /* 0x000fe20000000002 */
[----:B0-----:R-:W-:Y:S06]  /*0980*/  @!P0 BRA `(.L_x_12) ;  /* 0x0000000000108947 */ /* 0x001fec0003800000 */
[----:B------:R-:W-:Y:S01]  /*0990*/  IMAD.MOV.U32 R3, RZ, RZ, R5 ;  /* 0x000000ffff037224 */ /* 0x000fe200078e0005 */
[----:B------:R-:W-:-:S07]  /*09a0*/  MOV R2, 0x9c0 ;  /* 0x000009c000027802 */ /* 0x000fce0000000f00 */
[----:B------:R-:W-:Y:S05]  /*09b0*/  CALL.REL.NOINC `($__internal_0_$__cuda_sm3x_div_rn_noftz_f32_slowpath) ;  /* 0x0000000000ac7944 */ /* 0x000fea0003c00000 */
[----:B------:R-:W-:-:S07]  /*09c0*/  IMAD.MOV.U32 R4, RZ, RZ, R0 ;  /* 0x000000ffff047224 */ /* 0x000fce00078e0000 */
.L_x_12:
[----:B------:R-:W-:Y:S05]  /*09d0*/  BSYNC.RECONVERGENT B1 ;  /* 0x0000000000017941 */ /* 0x000fea0003800200 */
.L_x_11:
[----:B------:R-:W0:Y:S01]  /*09e0*/  LDC.64 R2, c[0x0][0x388] ;  /* 0x0000e200ff027b82 */ /* 0x000e220000000a00 */
[----:B------:R-:W-:Y:S01]  /*09f0*/  FMUL R5, R4, 100 ;  /* 0x42c8000004057820 */ /* 0x000fe20000400000 */
[----:B0-----:R-:W-:-:S05]  /*0a00*/  IMAD.WIDE R2, R12, 0x4, R2 ;  /* 0x000000040c027825 */ /* 0x001fca00078e0202 */
[----:B------:R0:W-:Y:S01]  /*0a10*/  STG.E desc[UR6][R2.64], R5 ;  /* 0x0000000502007986 */ /* 0x0001e2000c101906 */
[----:B------:R-:W-:Y:S05]  /*0a20*/  BRA `(.L_x_13) ;  /* 0x0000000000107947 */ /* 0x000fea0003800000 */
.L_x_10:
[----:B------:R-:W0:Y:S01]  /*0a30*/  LDC.64 R2, c[0x0][0x388] ;  /* 0x0000e200ff027b82 */ /* 0x000e220000000a00 */
[----:B------:R-:W-:Y:S02]  /*0a40*/  IMAD.MOV.U32 R5, RZ, RZ, RZ ;  /* 0x000000ffff057224 */ /* 0x000fe400078e00ff */
[----:B0-----:R-:W-:-:S05]  /*0a50*/  IMAD.WIDE R2, R12, 0x4, R2 ;  /* 0x000000040c027825 */ /* 0x001fca00078e0202 */
[----:B------:R1:W-:Y:S02]  /*0a60*/  STG.E desc[UR6][R2.64], RZ ;  /* 0x000000ff02007986 */ /* 0x0003e4000c101906 */
.L_x_13:
[----:B------:R-:W-:Y:S05]  /*0a70*/  BSYNC.RECONVERGENT B0 ;  /* 0x0000000000007941 */ /* 0x000fea0003800200 */
.L_x_9:
[----:B------:R-:W2:Y:S02]  /*0a80*/  LDCU UR4, c[0x0][0x39c] ;  /* 0x00007380ff0477ac */ /* 0x000ea40008000800 */
[----:B--2---:R-:W-:-:S06]  /*0a90*/  UIADD3 UR4, UPT, UPT, UR4, 0x2, URZ ;  /* 0x0000000204047890 */ /* 0x004fcc000fffe0ff */
[----:B------:R-:W-:-:S13]  /*0aa0*/  ISETP.GE.AND P0, PT, R12, UR4, PT ;  /* 0x000000040c007c0c */ /* 0x000fda000bf06270 */
[----:B------:R-:W-:Y:S05]  /*0ab0*/  @!P0 BRA `(.L_x_14) ;  /* 0x00000000005c8947 */ /* 0x000fea0003800000 */
[----:B------:R-:W2:Y:S04]  /*0ac0*/  LDG.E R0, desc[UR6][R2.64+-0x4] ;  /* 0xfffffc0602007981 */ /* 0x000ea8000c1e1900 */
[----:B------:R-:W3:Y:S01]  /*0ad0*/  LDG.E R7, desc[UR6][R2.64+-0x8] ;  /* 0xfffff80602077981 */ /* 0x000ee2000c1e1900 */
[----:B------:R-:W-:Y:S01]  /*0ae0*/  IMAD.MOV.U32 R9, RZ, RZ, 0x3eaaaaab ;  /* 0x3eaaaaabff097424 */ /* 0x000fe200078e00ff */
[----:B------:R-:W-:Y:S01]  /*0af0*/  BSSY.RECONVERGENT B0, `(.L_x_15) ;  /* 0x000000f000007945 */ /* 0x000fe20003800200 */
[----:B------:R-:W-:-:S04]  /*0b00*/  IMAD.MOV.U32 R4, RZ, RZ, 0x40400000 ;  /* 0x40400000ff047424 */ /* 0x000fc800078e00ff */
[----:B------:R-:W-:Y:S01]  /*0b10*/  FFMA R4, R9, -R4, 1 ;  /* 0x3f80000009047423 */ /* 0x000fe20000000804 */
[----:B--2---:R-:W-:-:S03]  /*0b20*/  FADD R0, R0, R5 ;  /* 0x0000000500007221 */ /* 0x004fc60000000000 */
[----:B0-----:R-:W-:Y:S01]  /*0b30*/  FFMA R5, R4, R9, 0.3333333432674407959 ;  /* 0x3eaaaaab04057423 */ /* 0x001fe20000000009 */
[----:B---3--:R-:W-:-:S04]  /*0b40*/  FADD R0, R0, R7 ;  /* 0x0000000700007221 */ /* 0x008fc80000000000 */
[----:B------:R-:W0:Y:S01]  /*0b50*/  FCHK P0, R0, 3 ;  /* 0x4040000000007902 */ /* 0x000e220000000000 */
[----:B------:R-:W-:-:S04]  /*0b60*/  FFMA R4, R0, R5, RZ ;  /* 0x0000000500047223 */ /* 0x000fc800000000ff */
[----:B------:R-:W-:-:S04]  /*0b70*/  FFMA R6, R4, -3, R0 ;  /* 0xc040000004067823 */ /* 0x000fc80000000000 */
[----:B------:R-:W-:Y:S01]  /*0b80*/  FFMA R5, R5, R6, R4 ;  /* 0x0000000605057223 */ /* 0x000fe20000000004 */
[----:B0-----:R-:W-:Y:S06]  /*0b90*/  @!P0 BRA `(.L_x_16) ;  /* 0x0000000000108947 */ /* 0x001fec0003800000 */
[----:B-1----:R-:W-:Y:S01]  /*0ba0*/  IMAD.MOV.U32 R3, RZ, RZ, 0x40400000 ;  /* 0x40400000ff037424 */ /* 0x002fe200078e00ff */
[----:B------:R-:W-:-:S07]  /*0bb0*/  MOV R2, 0xbd0 ;  /* 0x00000bd000027802 */ /* 0x000fce0000000f00 */
[----:B------:R-:W-:Y:S05]  /*0bc0*/  CALL.REL.NOINC `($__internal_0_$__cuda_sm3x_div_rn_noftz_f32_slowpath) ;  /* 0x0000000000287944 */ /* 0x000fea0003c00000 */
[----:B------:R-:W-:-:S07]  /*0bd0*/  IMAD.MOV.U32 R5, RZ, RZ, R0 ;  /* 0x000000ffff057224 */ /* 0x000fce00078e0000 */
.L_x_16:
[----:B------:R-:W-:Y:S05]  /*0be0*/  BSYNC.RECONVERGENT B0 ;  /* 0x0000000000007941 */ /* 0x000fea0003800200 */
.L_x_15:
[----:B-1----:R-:W0:Y:S02]  /*0bf0*/  LDC.64 R2, c[0x0][0x390] ;  /* 0x0000e400ff027b82 */ /* 0x002e240000000a00 */
[----:B0-----:R-:W-:-:S05]  /*0c00*/  IMAD.WIDE R12, R12, 0x4, R2 ;  /* 0x000000040c0c7825 */ /* 0x001fca00078e0202 */
[----:B------:R-:W-:Y:S01]  /*0c10*/  STG.E desc[UR6][R12.64], R5 ;  /* 0x000000050c007986 */ /* 0x000fe2000c101906 */
[----:B------:R-:W-:Y:S05]  /*0c20*/  EXIT ;  /* 0x000000000000794d */ /* 0x000fea0003800000 */
.L_x_14:
[----:B01----:R-:W0:Y:S02]  /*0c30*/  LDC.64 R2, c[0x0][0x390] ;  /* 0x0000e400ff027b82 */ /* 0x003e240000000a00 */
[----:B0-----:R-:W-:-:S05]  /*0c40*/  IMAD.WIDE R2, R12, 0x4, R2 ;  /* 0x000000040c027825 */ /* 0x001fca00078e0202 */
[----:B------:R-:W-:Y:S01]  /*0c50*/  STG.E desc[UR6][R2.64], RZ ;  /* 0x000000ff02007986 */ /* 0x000fe2000c101906 */
[----:B------:R-:W-:Y:S05]  /*0c60*/  EXIT ;  /* 0x000000000000794d */ /* 0x000fea0003800000 */
        .weak           $__internal_0_$__cuda_sm3x_div_rn_noftz_f32_slowpath
        .type           $__internal_0_$__cuda_sm3x_div_rn_noftz_f32_slowpath,@function
        .size           $__internal_0_$__cuda_sm3x_div_rn_noftz_f32_slowpath,(.L_x_29 - $__internal_0_$__cuda_sm3x_div_rn_noftz_f32_slowpath)
$__internal_0_$__cuda_sm3x_div_rn_noftz_f32_slowpath:
[----:B------:R-:W-:Y:S01]  /*0c70*/  SHF.R.U32.HI R5, RZ, 0x17, R3 ;  /* 0x00000017ff057819 */ /* 0x000fe20000011603 */
[----:B------:R-:W-:Y:S01]  /*0c80*/  BSSY.RECONVERGENT B2, `(.L_x_17) ;  /* 0x0000062000027945 */ /* 0x000fe20003800200 */
[----:B------:R-:W-:Y:S02]  /*0c90*/  SHF.R.U32.HI R4, RZ, 0x17, R0 ;  /* 0x00000017ff047819 */ /* 0x000fe40000011600 */
[----:B------:R-:W-:Y:S02]  /*0ca0*/  LOP3.LUT R10, R5, 0xff, RZ, 0xc0, !PT ;  /* 0x000000ff050a7812 */ /* 0x000fe400078ec0ff */
[----:B------:R-:W-:-:S03]  /*0cb0*/  LOP3.LUT R8, R4, 0xff, RZ, 0xc0, !PT ;  /* 0x000000ff04087812 */ /* 0x000fc600078ec0ff */
[----:B------:R-:W-:Y:S02]  /*0cc0*/  VIADD R6, R10, 0xffffffff ;  /* 0xffffffff0a067836 */ /* 0x000fe40000000000 */
[----:B------:R-:W-:-:S03]  /*0cd0*/  VIADD R5, R8, 0xffffffff ;  /* 0xffffffff08057836 */ /* 0x000fc60000000000 */
[----:B------:R-:W-:-:S04]  /*0ce0*/  ISETP.GT.U32.AND P0, PT, R6, 0xfd, PT ;  /* 0x000000fd0600780c */ /* 0x000fc80003f04070 */
[----:B------:R-:W-:-:S13]  /*0cf0*/  ISETP.GT.U32.OR P0, PT, R5, 0xfd, P0 ;  /* 0x000000fd0500780c */ /* 0x000fda0000704470 */
[----:B------:R-:W-:Y:S01]  /*0d00*/  @!P0 IMAD.MOV.U32 R4, RZ, RZ, RZ ;  /* 0x000000ffff048224 */ /* 0x000fe200078e00ff */
[----:B------:R-:W-:Y:S06]  /*0d10*/  @!P0 BRA `(.L_x_18) ;  /* 0x00000000005c8947 */ /* 0x000fec0003800000 */
[----:B------:R-:W-:Y:S02]  /*0d20*/  FSETP.GTU.FTZ.AND P0, PT, |R0|, +INF , PT ;  /* 0x7f8000000000780b */ /* 0x000fe40003f1c200 */
[----:B------:R-:W-:-:S04]  /*0d30*/  FSETP.GTU.FTZ.AND P1, PT, |R3|, +INF , PT ;  /* 0x7f8000000300780b */ /* 0x000fc80003f3c200 */
[----:B------:R-:W-:-:S13]  /*0d40*/  PLOP3.LUT P0, PT, P0, P1, PT, 0xf8, 0x8f ;  /* 0x00000000008f781c */ /* 0x000fda0000703f70 */
[----:B------:R-:W-:Y:S05]  /*0d50*/  @P0 BRA `(.L_x_19) ;  /* 0x00000004004c0947 */ /* 0x000fea0003800000 */
[----:B------:R-:W-:-:S13]  /*0d60*/  LOP3.LUT P0, RZ, R3, 0x7fffffff, R0, 0xc8, !PT ;  /* 0x7fffffff03ff7812 */ /* 0x000fda000780c800 */
[----:B------:R-:W-:Y:S05]  /*0d70*/  @!P0 BRA `(.L_x_20) ;  /* 0x00000004003c8947 */ /* 0x000fea0003800000 */
[C---:B------:R-:W-:Y:S02]  /*0d80*/  FSETP.NEU.FTZ.AND P1, PT, |R0|.reuse, +INF , PT ;  /* 0x7f8000000000780b */ /* 0x040fe40003f3d200 */
[----:B------:R-:W-:Y:S02]  /*0d90*/  FSETP.NEU.FTZ.AND P2, PT, |R3|, +INF , PT ;  /* 0x7f8000000300780b */ /* 0x000fe40003f5d200 */
[----:B------:R-:W-:-:S11]  /*0da0*/  FSETP.NEU.FTZ.AND P0, PT, |R0|, +INF , PT ;  /* 0x7f8000000000780b */ /* 0x000fd60003f1d200 */
[----:B------:R-:W-:Y:S05]  /*0db0*/  @!P2 BRA !P1, `(.L_x_20) ;  /* 0x00000004002ca947 */ /* 0x000fea0004800000 */
[----:B------:R-:W-:-:S04]  /*0dc0*/  LOP3.LUT P1, RZ, R0, 0x7fffffff, RZ, 0xc0, !PT ;  /* 0x7fffffff00ff7812 */ /* 0x000fc8000782c0ff */
[----:B------:R-:W-:-:S13]  /*0dd0*/  PLOP3.LUT P1, PT, P2, P1, PT, 0x2f, 0xf2 ;  /* 0x0000000000f2781c */ /* 0x000fda0001722577 */
[----:B------:R-:W-:Y:S05]  /*0de0*/  @P1 BRA `(.L_x_21) ;  /* 0x0000000400181947 */ /* 0x000fea0003800000 */
[----:B------:R-:W-:-:S04]  /*0df0*/  LOP3.LUT P1, RZ, R3, 0x7fffffff, RZ, 0xc0, !PT ;  /* 0x7fffffff03ff7812 */ /* 0x000fc8000782c0ff */
[----:B------:R-:W-:-:S13]  /*0e00*/  PLOP3.LUT P0, PT, P0, P1, PT, 0x2f, 0xf2 ;  /* 0x0000000000f2781c */ /* 0x000fda0000702577 */
[----:B------:R-:W-:Y:S05]  /*0e10*/  @P0 BRA `(.L_x_22) ;  /* 0x0000000400000947 */ /* 0x000fea0003800000 */
[----:B------:R-:W-:Y:S02]  /*0e20*/  ISETP.GE.AND P0, PT, R5, RZ, PT ;  /* 0x000000ff0500720c */ /* 0x000fe40003f06270 */
[----:B------:R-:W-:-:S11]  /*0e30*/  ISETP.GE.AND P1, PT, R6, RZ, PT ;  /* 0x000000ff0600720c */ /* 0x000fd60003f26270 */
[----:B------:R-:W-:Y:S02]  /*0e40*/  @P0 IMAD.MOV.U32 R4, RZ, RZ, RZ ;  /* 0x000000ffff040224 */ /* 0x000fe400078e00ff */
[----:B------:R-:W-:Y:S01]  /*0e50*/  @!P0 FFMA R0, R0, 1.84467440737095516160e+19, RZ ;  /* 0x5f80000000008823 */ /* 0x000fe200000000ff */
[----:B------:R-:W-:Y:S02]  /*0e60*/  @!P0 IMAD.MOV.U32 R4, RZ, RZ, -0x40 ;  /* 0xffffffc0ff048424 */ /* 0x000fe400078e00ff */
[----:B------:R-:W-:Y:S02]  /*0e70*/  @!P1 FFMA R3, R3, 1.84467440737095516160e+19, RZ ;  /* 0x5f80000003039823 */ /* 0x000fe400000000ff */
[----:B------:R-:W-:-:S07]  /*0e80*/  @!P1 VIADD R4, R4, 0x40 ;  /* 0x0000004004049836 */ /* 0x000fce0000000000 */
.L_x_18:
[----:B------:R-:W-:Y:S01]  /*0e90*/  LEA R6, R10, 0xc0800000, 0x17 ;  /* 0xc08000000a067811 */ /* 0x000fe200078eb8ff */
[----:B------:R-:W-:Y:S04]  /*0ea0*/  BSSY.RECONVERGENT B3, `(.L_x_23) ;  /* 0x0000036000037945 */ /* 0x000fe80003800200 */
[----:B------:R-:W-:Y:S02]  /*0eb0*/  IMAD.IADD R6, R3, 0x1, -R6 ;  /* 0x0000000103067824 */ /* 0x000fe400078e0a06 */
[----:B------:R-:W-:Y:S02]  /*0ec0*/  VIADD R3, R8, 0xffffff81 ;  /* 0xffffff8108037836 */ /* 0x000fe40000000000 */
[----:B------:R-:W0:Y:S01]  /*0ed0*/  MUFU.RCP R5, R6 ;  /* 0x0000000600057308 */ /* 0x000e220000001000 */
[----:B------:R-:W-:Y:S01]  /*0ee0*/  FADD.FTZ R7, -R6, -RZ ;  /* 0x800000ff06077221 */ /* 0x000fe20000010100 */
[----:B------:R-:W-:-:S03]  /*0ef0*/  IMAD R0, R3, -0x800000, R0 ;  /* 0xff80000003007824 */ /* 0x000fc600078e0200 */
[----:B0-----:R-:W-:-:S04]  /*0f00*/  FFMA R8, R5, R7, 1 ;  /* 0x3f80000005087423 */ /* 0x001fc80000000007 */
[----:B------:R-:W-:-:S04]  /*0f10*/  FFMA R14, R5, R8, R5 ;  /* 0x00000008050e7223 */ /* 0x000fc80000000005 */
[----:B------:R-:W-:-:S04]  /*0f20*/  FFMA R5, R0, R14, RZ ;  /* 0x0000000e00057223 */ /* 0x000fc800000000ff */
[----:B------:R-:W-:-:S04]  /*0f30*/  FFMA R8, R7, R5, R0 ;  /* 0x0000000507087223 */ /* 0x000fc80000000000 */
[----:B------:R-:W-:Y:S01]  /*0f40*/  FFMA R9, R14, R8, R5 ;  /* 0x000000080e097223 */ /* 0x000fe20000000005 */
[----:B------:R-:W-:-:S03]  /*0f50*/  IADD3 R5, PT, PT, R3, 0x7f, -R10 ;  /* 0x0000007f03057810 */ /* 0x000fc60007ffe80a */
[----:B------:R-:W-:Y:S02]  /*0f60*/  FFMA R8, R7, R9, R0 ;  /* 0x0000000907087223 */ /* 0x000fe40000000000 */
[----:B------:R-:W-:Y:S02]  /*0f70*/  IMAD.IADD R5, R5, 0x1, R4 ;  /* 0x0000000105057824 */ /* 0x000fe400078e0204 */
[----:B------:R-:W-:-:S05]  /*0f80*/  FFMA R0, R14, R8, R9 ;  /* 0x000000080e007223 */ /* 0x000fca0000000009 */
[----:B------:R-:W-:-:S04]  /*0f90*/  SHF.R.U32.HI R3, RZ, 0x17, R0 ;  /* 0x00000017ff037819 */ /* 0x000fc80000011600 */
[----:B------:R-:W-:-:S05]  /*0fa0*/  LOP3.LUT R3, R3, 0xff, RZ, 0xc0, !PT ;  /* 0x000000ff03037812 */ /* 0x000fca00078ec0ff */
[----:B------:R-:W-:-:S04]  /*0fb0*/  IMAD.IADD R7, R3, 0x1, R5 ;  /* 0x0000000103077824 */ /* 0x000fc800078e0205 */
[----:B------:R-:W-:-:S05]  /*0fc0*/  VIADD R3, R7, 0xffffffff ;  /* 0xffffffff07037836 */ /* 0x000fca0000000000 */
[----:B------:R-:W-:-:S13]  /*0fd0*/  ISETP.GE.U32.AND P0, PT, R3, 0xfe, PT ;  /* 0x000000fe0300780c */ /* 0x000fda0003f06070 */
[----:B------:R-:W-:Y:S05]  /*0fe0*/  @!P0 BRA `(.L_x_24) ;  /* 0x0000000000808947 */ /* 0x000fea0003800000 */
[----:B------:R-:W-:-:S13]  /*0ff0*/  ISETP.GT.AND P0, PT, R7, 0xfe, PT ;  /* 0x000000fe0700780c */ /* 0x000fda0003f04270 */
[----:B------:R-:W-:Y:S05]  /*1000*/  @P0 BRA `(.L_x_25) ;  /* 0x00000000006c0947 */ /* 0x000fea0003800000 */
[----:B------:R-:W-:-:S13]  /*1010*/  ISETP.GE.AND P0, PT, R7, 0x1, PT ;  /* 0x000000010700780c */ /* 0x000fda0003f06270 */
[----:B------:R-:W-:Y:S05]  /*1020*/  @P0 BRA `(.L_x_26) ;  /* 0x0000000000740947 */ /* 0x000fea0003800000 */
[----:B------:R-:W-:Y:S02]  /*1030*/  ISETP.GE.AND P0, PT, R7, -0x18, PT ;  /* 0xffffffe80700780c */ /* 0x000fe40003f06270 */
[----:B------:R-:W-:-:S11]  /*1040*/  LOP3.LUT R0, R0, 0x80000000, RZ, 0xc0, !PT ;  /* 0x8000000000007812 */ /* 0x000fd600078ec0ff */
[----:B------:R-:W-:Y:S05]  /*1050*/  @!P0 BRA `(.L_x_26) ;  /* 0x0000000000688947 */ /* 0x000fea0003800000 */
[CCC-:B------:R-:W-:Y:S01]  /*1060*/  FFMA.RZ R3, R14.reuse, R8.reuse, R9.reuse ;  /* 0x000000080e037223 */ /* 0x1c0fe2000000c009 */
[C---:B------:R-:W-:Y:S02]  /*1070*/  VIADD R6, R7.reuse, 0x20 ;  /* 0x0000002007067836 */ /* 0x040fe40000000000 */
[CCC-:B------:R-:W-:Y:S01]  /*1080*/  FFMA.RM R4, R14.reuse, R8.reuse, R9.reuse ;  /* 0x000000080e047223 */ /* 0x1c0fe20000004009 */
[----:B------:R-:W-:Y:S02]  /*1090*/  ISETP.NE.AND P2, PT, R7, RZ, PT ;  /* 0x000000ff0700720c */ /* 0x000fe40003f45270 */
[----:B------:R-:W-:Y:S01]  /*10a0*/  LOP3.LUT R5, R3, 0x7fffff, RZ, 0xc0, !PT ;  /* 0x007fffff03057812 */ /* 0x000fe200078ec0ff */
[----:B------:R-:W-:Y:S01]  /*10b0*/  FFMA.RP R3, R14, R8, R9 ;  /* 0x000000080e037223 */ /* 0x000fe20000008009 */
[----:B------:R-:W-:Y:S01]  /*10c0*/  ISETP.NE.AND P1, PT, R7, RZ, PT ;  /* 0x000000ff0700720c */ /* 0x000fe20003f25270 */
[----:B------:R-:W-:Y:S01]  /*10d0*/  IMAD.MOV R7, RZ, RZ, -R7 ;  /* 0x000000ffff077224 */ /* 0x000fe200078e0a07 */
[----:B------:R-:W-:-:S02]  /*10e0*/  LOP3.LUT R5, R5, 0x800000, RZ, 0xfc, !PT ;  /* 0x0080000005057812 */ /* 0x000fc400078efcff */
[----:B------:R-:W-:Y:S02]  /*10f0*/  FSETP.NEU.FTZ.AND P0, PT, R3, R4, PT ;  /* 0x000000040300720b */ /* 0x000fe40003f1d000 */
[----:B------:R-:W-:Y:S02]  /*1100*/  SHF.L.U32 R6, R5, R6, RZ ;  /* 0x0000000605067219 */ /* 0x000fe400000006ff */
[----:B------:R-:W-:Y:S02]  /*1110*/  SEL R4, R7, RZ, P2 ;  /* 0x000000ff07047207 */ /* 0x000fe40001000000 */
[----:B------:R-:W-:Y:S02]  /*1120*/  ISETP.NE.AND P1, PT, R6, RZ, P1 ;  /* 0x000000ff0600720c */ /* 0x000fe40000f25270 */
[----:B------:R-:W-:Y:S02]  /*1130*/  SHF.R.U32.HI R4, RZ, R4, R5 ;  /* 0x00000004ff047219 */ /* 0x000fe40000011605 */
[----:B------:R-:W-:-:S02]  /*1140*/  PLOP3.LUT P0, PT, P0, P1, PT, 0xf8, 0x8f ;  /* 0x00000000008f781c */ /* 0x000fc40000703f70 */
[----:B------:R-:W-:Y:S02]  /*1150*/  SHF.R.U32.HI R6, RZ, 0x1, R4 ;  /* 0x00000001ff067819 */ /* 0x000fe40000011604 */
[----:B------:R-:W-:-:S04]  /*1160*/  SEL R3, RZ, 0x1, !P0 ;  /* 0x00000001ff037807 */ /* 0x000fc80004000000 */
[----:B------:R-:W-:-:S04]  /*1170*/  LOP3.LUT R3, R3, 0x1, R6, 0xf8, !PT ;  /* 0x0000000103037812 */ /* 0x000fc800078ef806 */
[----:B------:R-:W-:-:S05]  /*1180*/  LOP3.LUT R3, R3, R4, RZ, 0xc0, !PT ;  /* 0x0000000403037212 */ /* 0x000fca00078ec0ff */
[----:B------:R-:W-:-:S05]  /*1190*/  IMAD.IADD R3, R6, 0x1, R3 ;  /* 0x0000000106037824 */ /* 0x000fca00078e0203 */
[----:B------:R-:W-:Y:S01]  /*11a0*/  LOP3.LUT R0, R3, R0, RZ, 0xfc, !PT ;  /* 0x0000000003007212 */ /* 0x000fe200078efcff */
[----:B------:R-:W-:Y:S06]  /*11b0*/  BRA `(.L_x_26) ;  /* 0x0000000000107947 */ /* 0x000fec0003800000 */
.L_x_25:
[----:B------:R-:W-:-:S04]  /*11c0*/  LOP3.LUT R0, R0, 0x80000000, RZ, 0xc0, !PT ;  /* 0x8000000000007812 */ /* 0x000fc800078ec0ff */
[----:B------:R-:W-:Y:S01]  /*11d0*/  LOP3.LUT R0, R0, 0x7f800000, RZ, 0xfc, !PT ;  /* 0x7f80000000007812 */ /* 0x000fe200078efcff */
[----:B------:R-:W-:Y:S06]  /*11e0*/  BRA `(.L_x_26) ;  /* 0x0000000000047947 */ /* 0x000fec0003800000 */
.L_x_24:
[----:B------:R-:W-:-:S07]  /*11f0*/  IMAD R0, R5, 0x800000, R0 ;  /* 0x0080000005007824 */ /* 0x000fce00078e0200 */
.L_x_26:
[----:B------:R-:W-:Y:S05]  /*1200*/  BSYNC.RECONVERGENT B3 ;  /* 0x0000000000037941 */ /* 0x000fea0003800200 */
.L_x_23:
[----:B------:R-:W-:Y:S05]  /*1210*/  BRA `(.L_x_27) ;  /* 0x0000000000207947 */ /* 0x000fea0003800000 */
.L_x_22:
[----:B------:R-:W-:-:S04]  /*1220*/  LOP3.LUT R0, R3, 0x80000000, R0, 0x48, !PT ;  /* 0x8000000003007812 */ /* 0x000fc800078e4800 */
[----:B------:R-:W-:Y:S01]  /*1230*/  LOP3.LUT R0, R0, 0x7f800000, RZ, 0xfc, !PT ;  /* 0x7f80000000007812 */ /* 0x000fe200078efcff */
[----:B------:R-:W-:Y:S06]  /*1240*/  BRA `(.L_x_27) ;  /* 0x0000000000147947 */ /* 0x000fec0003800000 */
.L_x_21:
[----:B------:R-:W-:Y:S01]  /*1250*/  LOP3.LUT R0, R3, 0x80000000, R0, 0x48, !PT ;  /* 0x8000000003007812 */ /* 0x000fe200078e4800 */
[----:B------:R-:W-:Y:S06]  /*1260*/  BRA `(.L_x_27) ;  /* 0x00000000000c7947 */ /* 0x000fec0003800000 */
.L_x_20:
[----:B------:R-:W0:Y:S01]  /*1270*/  MUFU.RSQ R0, -QNAN ;  /* 0xffc0000000007908 */ /* 0x000e220000001400 */
[----:B------:R-:W-:Y:S05]  /*1280*/  BRA `(.L_x_27) ;  /* 0x0000000000047947 */ /* 0x000fea0003800000 */
.L_x_19:
[----:B------:R-:W-:-:S07]  /*1290*/  FADD.FTZ R0, R0, R3 ;  /* 0x0000000300007221 */ /* 0x000fce0000010000 */
.L_x_27:
[----:B------:R-:W-:Y:S05]  /*12a0*/  BSYNC.RECONVERGENT B2 ;  /* 0x0000000000027941 */ /* 0x000fea0003800200 */
.L_x_17:
[----:B------:R-:W-:-:S04]  /*12b0*/  IMAD.MOV.U32 R3, RZ, RZ, 0x0 ;  /* 0x00000000ff037424 */ /* 0x000fc800078e00ff */
[----:B0-----:R-:W-:Y:S05]  /*12c0*/  RET.REL.NODEC R2 `(_Z17stochastic_kernelPKfPfS1_ii) ;  /* 0xffffffec024c7950 */ /* 0x001fea0003c3ffff */
.L_x_28:
[----:B------:R-:W-:-:S00]  /*12d0*/  BRA `(.L_x_28) ;  /* 0xfffffffc00fc7947 */ /* 0x000fc0000383ffff */
[----:B------:R-:W-:-:S00]  /*12e0*/  NOP ;  /* 0x0000000000007918 */ /* 0x000fc00000000000 */
        /* <DEDUP_REMOVED lines=9> */
.L_x_29:


//--------------------- .nv.shared.reserved.0     --------------------------
	.section	.nv.shared.reserved.0,"aw",@nobits
	.weak		__nv_reservedSMEM_offset_0_alias
	.size		__nv_reservedSMEM_offset_0_alias, 0, 64
	.other		__nv_reservedSMEM_offset_0_alias,@"STO_CUDA_RESERVED_SHARED STV_DEFAULT"
__nv_reservedSMEM_offset_0_alias:
	.zero		0
	.zero		64


//--------------------- .nv.constant0._Z17stochastic_kernelPKfPfS1_ii --------------------------
	.section	.nv.constant0._Z17stochastic_kernelPKfPfS1_ii,"a",@progbits
	.sectionflags	@""
	.align	4
.nv.constant0._Z17stochastic_kernelPKfPfS1_ii:
	.zero		928


//--------------------- SYMBOLS --------------------------

	.type		.nv.reservedSmem.offset0,@object
	.size		.nv.reservedSmem.offset0,0x4
